//
// Generated by NVIDIA NVVM Compiler
//
// Compiler Build ID: CL-36424714
// Cuda compilation tools, release 13.0, V13.0.88
// Based on NVVM 20.0.0
//

.version 9.0
.target sm_100
.address_size 64

	// .globl	_Z12AddOneKernelPKfiPf

.visible .entry _Z12AddOneKernelPKfiPf(
	.param .u64 .ptr .align 1 _Z12AddOneKernelPKfiPf_param_0,
	.param .u32 _Z12AddOneKernelPKfiPf_param_1,
	.param .u64 .ptr .align 1 _Z12AddOneKernelPKfiPf_param_2
)
{
	.reg .pred 	%p<7>;
	.reg .b32 	%r<12>;
	.reg .b32 	%f<18>;
	.reg .b64 	%rd<10>;

	ld.param.u64 	%rd3, [_Z12AddOneKernelPKfiPf_param_0];
	ld.param.u32 	%r8, [_Z12AddOneKernelPKfiPf_param_1];
	ld.param.u64 	%rd4, [_Z12AddOneKernelPKfiPf_param_2];
	cvta.to.global.u64 	%rd1, %rd4;
	mov.u32 	%r9, %ctaid.x;
	mov.u32 	%r1, %ntid.x;
	mul.lo.s32 	%r2, %r9, %r1;
	mov.u32 	%r3, %tid.x;
	add.s32 	%r11, %r2, %r3;
	setp.ge.s32 	%p1, %r11, %r8;
	mov.f32 	%f14, 0f00000000;
	@%p1 bra 	$L__BB0_7;
	mov.u32 	%r10, %nctaid.x;
	mul.lo.s32 	%r5, %r1, %r10;
	cvta.to.global.u64 	%rd2, %rd3;
	mov.f32 	%f16, 0f00000000;
	mov.f32 	%f15, %f16;
	mov.f32 	%f14, %f16;
$L__BB0_2:
	mov.f32 	%f3, %f14;
	mov.f32 	%f2, %f15;
	mul.wide.s32 	%rd5, %r11, 4;
	add.s64 	%rd6, %rd2, %rd5;
	ld.global.f32 	%f4, [%rd6];
	add.s64 	%rd7, %rd1, %rd5;
	st.global.f32 	[%rd7], %f4;
	setp.gt.f32 	%p2, %f4, %f3;
	mov.f32 	%f14, %f4;
	@%p2 bra 	$L__BB0_6;
	setp.gt.f32 	%p3, %f4, %f2;
	mov.f32 	%f14, %f3;
	mov.f32 	%f15, %f4;
	@%p3 bra 	$L__BB0_6;
	setp.leu.f32 	%p4, %f4, %f16;
	mov.f32 	%f14, %f3;
	mov.f32 	%f15, %f2;
	@%p4 bra 	$L__BB0_6;
	mov.f32 	%f14, %f3;
	mov.f32 	%f15, %f2;
	mov.f32 	%f16, %f4;
$L__BB0_6:
	add.s32 	%r11, %r11, %r5;
	setp.lt.s32 	%p5, %r11, %r8;
	@%p5 bra 	$L__BB0_2;
$L__BB0_7:
	setp.ne.s32 	%p6, %r3, 0;
	@%p6 bra 	$L__BB0_9;
	mul.wide.u32 	%rd8, %r2, 4;
	add.s64 	%rd9, %rd1, %rd8;
	st.global.f32 	[%rd9], %f14;
$L__BB0_9:
	ret;

}


// ===== COMPILED SASS (sm_100) =====

	.target	sm_100

	.elftype	@"ET_EXEC"


//--------------------- .note.nv.tkinfo           --------------------------
	.section	.note.nv.tkinfo,"",@"SHT_NOTE"
	.sectionflags	@"SHF_NOTE_NV_TKINFO"
	.tkinfo
        /*0018*/ 	.word	0x00000002
        /*0030*/ 	.string	""
        /*0030*/ 	.string	"ptxas"
        /*0030*/ 	.string	"Cuda compilation tools, release 13.0, V13.0.88"
        /*0030*/ 	.string	"Build cuda_13.0.r13.0/compiler.36424714_0"
        /*0030*/ 	.string	"-arch sm_100 -m 64 "



//--------------------- .note.nv.cuinfo           --------------------------
	.section	.note.nv.cuinfo,"",@"SHT_NOTE"
	.sectionflags	@"SHF_NOTE_NV_CUINFO"
        /*0018*/ 	.short	0x0002
        /*001a*/ 	.short	0x0064
        /*001c*/ 	.short	0x0082
	.zero		2


//--------------------- .nv.info                  --------------------------
	.section	.nv.info,"",@"SHT_CUDA_INFO"
	.align	4


	//----- nvinfo : EIATTR_REGCOUNT
	.align		4
        /*0000*/ 	.byte	0x04, 0x2f
        /*0002*/ 	.short	(.L_1 - .L_0)
	.align		4
.L_0:
        /*0004*/ 	.word	index@(_Z12AddOneKernelPKfiPf)
        /*0008*/ 	.word	0x00000013


	//----- nvinfo : EIATTR_FRAME_SIZE
	.align		4
.L_1:
        /*000c*/ 	.byte	0x04, 0x11
        /*000e*/ 	.short	(.L_3 - .L_2)
	.align		4
.L_2:
        /*0010*/ 	.word	index@(_Z12AddOneKernelPKfiPf)
        /*0014*/ 	.word	0x00000000


	//----- nvinfo : EIATTR_MIN_STACK_SIZE
	.align		4
.L_3:
        /*0018*/ 	.byte	0x04, 0x12
        /*001a*/ 	.short	(.L_5 - .L_4)
	.align		4
.L_4:
        /*001c*/ 	.word	index@(_Z12AddOneKernelPKfiPf)
        /*0020*/ 	.word	0x00000000
.L_5:


//--------------------- .nv.compat                --------------------------
	.section	.nv.compat,"",@"SHT_CUDA_COMPAT_INFO"
	.align	4
        /*0000*/ 	.byte	0x02, 0x09, 0x00, 0x00, 0x02, 0x02, 0x01, 0x00, 0x02, 0x05, 0x05, 0x00, 0x03, 0x07, 0x01, 0x01
        /*0010*/ 	.byte	0x02, 0x03, 0x00, 0x00, 0x02, 0x06, 0x01, 0x00, 0x04, 0x0b, 0x08, 0x00, 0x09, 0x00, 0x00, 0x00
        /*0020*/ 	.byte	0x00, 0x00, 0x00, 0x00


//--------------------- .nv.info._Z12AddOneKernelPKfiPf --------------------------
	.section	.nv.info._Z12AddOneKernelPKfiPf,"",@"SHT_CUDA_INFO"
	.sectionflags	@""
	.align	4


	//----- nvinfo : EIATTR_CUDA_API_VERSION
	.align		4
        /*0000*/ 	.byte	0x04, 0x37
        /*0002*/ 	.short	(.L_7 - .L_6)
.L_6:
        /*0004*/ 	.word	0x00000082


	//----- nvinfo : EIATTR_KPARAM_INFO
	.align		4
.L_7:
        /*0008*/ 	.byte	0x04, 0x17
        /*000a*/ 	.short	(.L_9 - .L_8)
.L_8:
        /*000c*/ 	.word	0x00000000
        /*0010*/ 	.short	0x0002
        /*0012*/ 	.short	0x0010
        /*0014*/ 	.byte	0x00, 0xf5, 0x21, 0x00


	//----- nvinfo : EIATTR_KPARAM_INFO
	.align		4
.L_9:
        /*0018*/ 	.byte	0x04, 0x17
        /*001a*/ 	.short	(.L_11 - .L_10)
.L_10:
        /*001c*/ 	.word	0x00000000
        /*0020*/ 	.short	0x0001
        /*0022*/ 	.short	0x0008
        /*0024*/ 	.byte	0x00, 0xf0, 0x11, 0x00


	//----- nvinfo : EIATTR_KPARAM_INFO
	.align		4
.L_11:
        /*0028*/ 	.byte	0x04, 0x17
        /*002a*/ 	.short	(.L_13 - .L_12)
.L_12:
        /*002c*/ 	.word	0x00000000
        /*0030*/ 	.short	0x0000
        /*0032*/ 	.short	0x0000
        /*0034*/ 	.byte	0x00, 0xf5, 0x21, 0x00


	//----- nvinfo : EIATTR_SPARSE_MMA_MASK
	.align		4
.L_13:
        /*0038*/ 	.byte	0x03, 0x50
        /*003a*/ 	.short	0x0000


	//----- nvinfo : EIATTR_MAXREG_COUNT
	.align		4
        /*003c*/ 	.byte	0x03, 0x1b
        /*003e*/ 	.short	0x00ff


	//----- nvinfo : EIATTR_MERCURY_ISA_VERSION
	.align		4
        /*0040*/ 	.byte	0x03, 0x5f
        /*0042*/ 	.short	0x0101


	//----- nvinfo : EIATTR_VRC_CTA_INIT_COUNT
	.align		4
        /*0044*/ 	.byte	0x02, 0x4a
	.zero		1
	.zero		1


	//----- nvinfo : EIATTR_EXIT_INSTR_OFFSETS
	.align		4
        /*0048*/ 	.byte	0x04, 0x1c
        /*004a*/ 	.short	(.L_15 - .L_14)


	//   ....[0]....
.L_14:
        /*004c*/ 	.word	0x000002d0


	//   ....[1]....
        /*0050*/ 	.word	0x00000310


	//----- nvinfo : EIATTR_CRS_STACK_SIZE
	.align		4
.L_15:
        /*0054*/ 	.byte	0x04, 0x1e
        /*0056*/ 	.short	(.L_17 - .L_16)
.L_16:
        /*0058*/ 	.word	0x00000000


	//----- nvinfo : EIATTR_CBANK_PARAM_SIZE
	.align		4
.L_17:
        /*005c*/ 	.byte	0x03, 0x19
        /*005e*/ 	.short	0x0018


	//----- nvinfo : EIATTR_PARAM_CBANK
	.align		4
        /*0060*/ 	.byte	0x04, 0x0a
        /*0062*/ 	.short	(.L_19 - .L_18)
	.align		4
.L_18:
        /*0064*/ 	.word	index@(.nv.constant0._Z12AddOneKernelPKfiPf)
        /*0068*/ 	.short	0x0380
        /*006a*/ 	.short	0x0018


	//----- nvinfo : EIATTR_SW_WAR
	.align		4
.L_19:
        /*006c*/ 	.byte	0x04, 0x36
        /*006e*/ 	.short	(.L_21 - .L_20)
.L_20:
        /*0070*/ 	.word	0x00000008
.L_21:


//--------------------- .nv.callgraph             --------------------------
	.section	.nv.callgraph,"",@"SHT_CUDA_CALLGRAPH"
	.align	4
	.sectionentsize	8
	.align		4
        /*0000*/ 	.word	0x00000000
	.align		4
        /*0004*/ 	.word	0xffffffff
	.align		4
        /*0008*/ 	.word	0x00000000
	.align		4
        /*000c*/ 	.word	0xfffffffe
	.align		4
        /*0010*/ 	.word	0x00000000
	.align		4
        /*0014*/ 	.word	0xfffffffd
	.align		4
        /*0018*/ 	.word	0x00000000
	.align		4
        /*001c*/ 	.word	0xfffffffc


//--------------------- .text._Z12AddOneKernelPKfiPf --------------------------
	.section	.text._Z12AddOneKernelPKfiPf,"ax",@progbits
	.align	128
        .global         _Z12AddOneKernelPKfiPf
        .type           _Z12AddOneKernelPKfiPf,@function
        .size           _Z12AddOneKernelPKfiPf,(.L_x_6 - _Z12AddOneKernelPKfiPf)
        .other          _Z12AddOneKernelPKfiPf,@"STO_CUDA_ENTRY STV_DEFAULT"
_Z12AddOneKernelPKfiPf:
.text._Z12AddOneKernelPKfiPf:
[----:B------:R-:W-:Y:S01]  /*0000*/  LDC R1, c[0x0][0x37c] ;  /* 0x0000df00ff017b82 */ /* 0x000fe20000000800 */
[----:B------:R-:W0:Y:S07]  /*0010*/  S2R R14, SR_TID.X ;  /* 0x00000000000e7919 */ /* 0x000e2e0000002100 */
[----:B------:R-:W1:Y:S01]  /*0020*/  S2UR UR6, SR_CTAID.X ;  /* 0x00000000000679c3 */ /* 0x000e620000002500 */
[----:B------:R-:W2:Y:S01]  /*0030*/  LDCU UR7, c[0x0][0x388] ;  /* 0x00007100ff0777ac */ /* 0x000ea20008000800 */
[----:B------:R-:W-:Y:S01]  /*0040*/  BSSY.RECONVERGENT B0, `(.L_x_0) ;  /* 0x0000027000007945 */ /* 0x000fe20003800200 */
[----:B------:R-:W-:Y:S01]  /*0050*/  IMAD.MOV.U32 R13, RZ, RZ, RZ ;  /* 0x000000ffff0d7224 */ /* 0x000fe200078e00ff */
[----:B------:R-:W3:Y:S04]  /*0060*/  LDCU.64 UR4, c[0x0][0x358] ;  /* 0x00006b00ff0477ac */ /* 0x000ee80008000a00 */
[----:B------:R-:W1:Y:S01]  /*0070*/  LDC R15, c[0x0][0x360] ;  /* 0x0000d800ff0f7b82 */ /* 0x000e620000000800 */
[----:B------:R-:W4:Y:S01]  /*0080*/  LDCU UR8, c[0x0][0x388] ;  /* 0x00007100ff0877ac */ /* 0x000f220008000800 */
[----:B-1----:R-:W-:-:S04]  /*0090*/  IMAD R11, R15, UR6, RZ ;  /* 0x000000060f0b7c24 */ /* 0x002fc8000f8e02ff */
[----:B0-----:R-:W-:-:S05]  /*00a0*/  IMAD.IADD R0, R11, 0x1, R14 ;  /* 0x000000010b007824 */ /* 0x001fca00078e020e */
[----:B--2---:R-:W-:-:S13]  /*00b0*/  ISETP.GE.AND P0, PT, R0, UR7, PT ;  /* 0x0000000700007c0c */ /* 0x004fda000bf06270 */
[----:B---34-:R-:W-:Y:S05]  /*00c0*/  @P0 BRA `(.L_x_1) ;  /* 0x0000000000780947 */ /* 0x018fea0003800000 */
[----:B------:R-:W0:Y:S01]  /*00d0*/  LDC.64 R4, c[0x0][0x390] ;  /* 0x0000e400ff047b82 */ /* 0x000e220000000a00 */
[----:B------:R-:W1:Y:S01]  /*00e0*/  LDCU UR6, c[0x0][0x370] ;  /* 0x00006e00ff0677ac */ /* 0x000e620008000800 */
[----:B------:R-:W-:Y:S01]  /*00f0*/  HFMA2 R10, -RZ, RZ, 0, 0 ;  /* 0x00000000ff0a7431 */ /* 0x000fe200000001ff */
[----:B------:R-:W-:-:S05]  /*0100*/  CS2R R12, SRZ ;  /* 0x00000000000c7805 */ /* 0x000fca000001ff00 */
[----:B------:R-:W2:Y:S01]  /*0110*/  LDC.64 R2, c[0x0][0x380] ;  /* 0x0000e000ff027b82 */ /* 0x000ea20000000a00 */
[----:B-1----:R-:W-:-:S07]  /*0120*/  IMAD R15, R15, UR6, RZ ;  /* 0x000000060f0f7c24 */ /* 0x002fce000f8e02ff */
.L_x_4:
[----:B--2---:R-:W-:-:S06]  /*0130*/  IMAD.WIDE R6, R0, 0x4, R2 ;  /* 0x0000000400067825 */ /* 0x004fcc00078e0202 */
[----:B------:R-:W2:Y:S01]  /*0140*/  LDG.E R7, desc[UR4][R6.64] ;  /* 0x0000000406077981 */ /* 0x000ea2000c1e1900 */
[----:B0-----:R-:W-:Y:S01]  /*0150*/  IMAD.WIDE R8, R0, 0x4, R4 ;  /* 0x0000000400087825 */ /* 0x001fe200078e0204 */
[----:B------:R-:W-:Y:S01]  /*0160*/  BSSY.RECONVERGENT B1, `(.L_x_2) ;  /* 0x0000013000017945 */ /* 0x000fe20003800200 */
[----:B------:R-:W-:Y:S02]  /*0170*/  MOV R16, R13 ;  /* 0x0000000d00107202 */ /* 0x000fe40000000f00 */
[----:B------:R-:W-:-:S05]  /*0180*/  IMAD.IADD R0, R15, 0x1, R0 ;  /* 0x000000010f007824 */ /* 0x000fca00078e0200 */
[----:B------:R-:W-:Y:S01]  /*0190*/  ISETP.GE.AND P0, PT, R0, UR8, PT ;  /* 0x0000000800007c0c */ /* 0x000fe2000bf06270 */
[----:B--2---:R0:W-:Y:S01]  /*01a0*/  STG.E desc[UR4][R8.64], R7 ;  /* 0x0000000708007986 */ /* 0x0041e2000c101904 */
[----:B------:R-:W-:Y:S01]  /*01b0*/  FSETP.GT.AND P1, PT, R7, R13, PT ;  /* 0x0000000d0700720b */ /* 0x000fe20003f24000 */
[----:B------:R-:W-:-:S12]  /*01c0*/  IMAD.MOV.U32 R13, RZ, RZ, R7 ;  /* 0x000000ffff0d7224 */ /* 0x000fd800078e0007 */
[----:B0-----:R-:W-:Y:S05]  /*01d0*/  @P1 BRA `(.L_x_3) ;  /* 0x00000000002c1947 */ /* 0x001fea0003800000 */
[-C--:B------:R-:W-:Y:S01]  /*01e0*/  FSETP.GT.AND P1, PT, R7, R12.reuse, PT ;  /* 0x0000000c0700720b */ /* 0x080fe20003f24000 */
[----:B------:R-:W-:Y:S01]  /*01f0*/  IMAD.MOV.U32 R13, RZ, RZ, R16 ;  /* 0x000000ffff0d7224 */ /* 0x000fe200078e0010 */
[----:B------:R-:W-:Y:S02]  /*0200*/  MOV R6, R12 ;  /* 0x0000000c00067202 */ /* 0x000fe40000000f00 */
[----:B------:R-:W-:-:S09]  /*0210*/  MOV R12, R7 ;  /* 0x00000007000c7202 */ /* 0x000fd20000000f00 */
[----:B------:R-:W-:Y:S05]  /*0220*/  @P1 BRA `(.L_x_3) ;  /* 0x0000000000181947 */ /* 0x000fea0003800000 */
[----:B------:R-:W-:Y:S01]  /*0230*/  FSETP.GT.AND P1, PT, R7, R10, PT ;  /* 0x0000000a0700720b */ /* 0x000fe20003f24000 */
[----:B------:R-:W-:Y:S01]  /*0240*/  IMAD.MOV.U32 R13, RZ, RZ, R16 ;  /* 0x000000ffff0d7224 */ /* 0x000fe200078e0010 */
[----:B------:R-:W-:-:S11]  /*0250*/  MOV R12, R6 ;  /* 0x00000006000c7202 */ /* 0x000fd60000000f00 */
[----:B------:R-:W-:Y:S01]  /*0260*/  @P1 IMAD.MOV.U32 R13, RZ, RZ, R16 ;  /* 0x000000ffff0d1224 */ /* 0x000fe200078e0010 */
[----:B------:R-:W-:Y:S01]  /*0270*/  @P1 MOV R12, R6 ;  /* 0x00000006000c1202 */ /* 0x000fe20000000f00 */
[----:B------:R-:W-:-:S07]  /*0280*/  @P1 IMAD.MOV.U32 R10, RZ, RZ, R7 ;  /* 0x000000ffff0a1224 */ /* 0x000fce00078e0007 */
.L_x_3:
[----:B------:R-:W-:Y:S05]  /*0290*/  BSYNC.RECONVERGENT B1 ;  /* 0x0000000000017941 */ /* 0x000fea0003800200 */
.L_x_2:
[----:B------:R-:W-:Y:S05]  /*02a0*/  @!P0 BRA `(.L_x_4) ;  /* 0xfffffffc00a08947 */ /* 0x000fea000383ffff */
.L_x_1:
[----:B------:R-:W-:Y:S05]  /*02b0*/  BSYNC.RECONVERGENT B0 ;  /* 0x0000000000007941 */ /* 0x000fea0003800200 */
.L_x_0:
[----:B------:R-:W-:-:S13]  /*02c0*/  ISETP.NE.AND P0, PT, R14, RZ, PT ;  /* 0x000000ff0e00720c */ /* 0x000fda0003f05270 */
[----:B------:R-:W-:Y:S05]  /*02d0*/  @P0 EXIT ;  /* 0x000000000000094d */ /* 0x000fea0003800000 */
[----:B------:R-:W0:Y:S02]  /*02e0*/  LDC.64 R2, c[0x0][0x390] ;  /* 0x0000e400ff027b82 */ /* 0x000e240000000a00 */
[----:B0-----:R-:W-:-:S05]  /*02f0*/  IMAD.WIDE.U32 R2, R11, 0x4, R2 ;  /* 0x000000040b027825 */ /* 0x001fca00078e0002 */
[----:B------:R-:W-:Y:S01]  /*0300*/  STG.E desc[UR4][R2.64], R13 ;  /* 0x0000000d02007986 */ /* 0x000fe2000c101904 */
[----:B------:R-:W-:Y:S05]  /*0310*/  EXIT ;  /* 0x000000000000794d */ /* 0x000fea0003800000 */
.L_x_5:
[----:B------:R-:W-:-:S00]  /*0320*/  BRA `(.L_x_5) ;  /* 0xfffffffc00fc7947 */ /* 0x000fc0000383ffff */
[----:B------:R-:W-:-:S00]  /*0330*/  NOP ;  /* 0x0000000000007918 */ /* 0x000fc00000000000 */
        /* <DEDUP_REMOVED lines=12> */
.L_x_6:


//--------------------- .nv.shared.reserved.0     --------------------------
	.section	.nv.shared.reserved.0,"aw",@nobits
	.weak		__nv_reservedSMEM_offset_0_alias
	.size		__nv_reservedSMEM_offset_0_alias, 0, 64
	.other		__nv_reservedSMEM_offset_0_alias,@"STO_CUDA_RESERVED_SHARED STV_DEFAULT"
__nv_reservedSMEM_offset_0_alias:
	.zero		0
	.zero		64


//--------------------- .nv.constant0._Z12AddOneKernelPKfiPf --------------------------
	.section	.nv.constant0._Z12AddOneKernelPKfiPf,"a",@progbits
	.sectionflags	@""
	.align	4
.nv.constant0._Z12AddOneKernelPKfiPf:
	.zero		920


//--------------------- SYMBOLS --------------------------

	.type		.nv.reservedSmem.offset0,@object
	.size		.nv.reservedSmem.offset0,0x4
